//
// Generated by NVIDIA NVVM Compiler
//
// Compiler Build ID: CL-36424714
// Cuda compilation tools, release 13.0, V13.0.88
// Based on NVVM 20.0.0
//

.version 9.0
.target sm_100
.address_size 64

	// .globl	transpose_2d

.visible .entry transpose_2d(
	.param .u64 .ptr .align 1 transpose_2d_param_0,
	.param .u64 .ptr .align 1 transpose_2d_param_1,
	.param .u32 transpose_2d_param_2,
	.param .u32 transpose_2d_param_3
)
{
	.reg .pred 	%p<4>;
	.reg .b32 	%r<13>;
	.reg .b32 	%f<2>;
	.reg .b64 	%rd<9>;

	ld.param.u64 	%rd1, [transpose_2d_param_0];
	ld.param.u64 	%rd2, [transpose_2d_param_1];
	ld.param.u32 	%r3, [transpose_2d_param_2];
	ld.param.u32 	%r4, [transpose_2d_param_3];
	mov.u32 	%r5, %ctaid.y;
	mov.u32 	%r6, %ntid.y;
	mov.u32 	%r7, %tid.y;
	mad.lo.s32 	%r1, %r5, %r6, %r7;
	mov.u32 	%r8, %ctaid.x;
	mov.u32 	%r9, %ntid.x;
	mov.u32 	%r10, %tid.x;
	mad.lo.s32 	%r2, %r8, %r9, %r10;
	setp.ge.s32 	%p1, %r1, %r3;
	setp.ge.s32 	%p2, %r2, %r4;
	or.pred  	%p3, %p1, %p2;
	@%p3 bra 	$L__BB0_2;
	cvta.to.global.u64 	%rd3, %rd1;
	cvta.to.global.u64 	%rd4, %rd2;
	mad.lo.s32 	%r11, %r4, %r1, %r2;
	mad.lo.s32 	%r12, %r3, %r2, %r1;
	mul.wide.s32 	%rd5, %r11, 4;
	add.s64 	%rd6, %rd3, %rd5;
	ld.global.f32 	%f1, [%rd6];
	mul.wide.s32 	%rd7, %r12, 4;
	add.s64 	%rd8, %rd4, %rd7;
	st.global.f32 	[%rd8], %f1;
$L__BB0_2:
	ret;

}


// ===== COMPILED SASS (sm_100) =====

	.target	sm_100

	.elftype	@"ET_EXEC"


//--------------------- .note.nv.tkinfo           --------------------------
	.section	.note.nv.tkinfo,"",@"SHT_NOTE"
	.sectionflags	@"SHF_NOTE_NV_TKINFO"
	.tkinfo
        /*0018*/ 	.word	0x00000002
        /*0030*/ 	.string	""
        /*0030*/ 	.string	"ptxas"
        /*0030*/ 	.string	"Cuda compilation tools, release 13.0, V13.0.88"
        /*0030*/ 	.string	"Build cuda_13.0.r13.0/compiler.36424714_0"
        /*0030*/ 	.string	"-arch sm_100 -m 64 "



//--------------------- .note.nv.cuinfo           --------------------------
	.section	.note.nv.cuinfo,"",@"SHT_NOTE"
	.sectionflags	@"SHF_NOTE_NV_CUINFO"
        /*0018*/ 	.short	0x0002
        /*001a*/ 	.short	0x0064
        /*001c*/ 	.short	0x0082
	.zero		2


//--------------------- .nv.info                  --------------------------
	.section	.nv.info,"",@"SHT_CUDA_INFO"
	.align	4


	//----- nvinfo : EIATTR_REGCOUNT
	.align		4
        /*0000*/ 	.byte	0x04, 0x2f
        /*0002*/ 	.short	(.L_1 - .L_0)
	.align		4
.L_0:
        /*0004*/ 	.word	index@(transpose_2d)
        /*0008*/ 	.word	0x0000000a


	//----- nvinfo : EIATTR_FRAME_SIZE
	.align		4
.L_1:
        /*000c*/ 	.byte	0x04, 0x11
        /*000e*/ 	.short	(.L_3 - .L_2)
	.align		4
.L_2:
        /*0010*/ 	.word	index@(transpose_2d)
        /*0014*/ 	.word	0x00000000


	//----- nvinfo : EIATTR_MIN_STACK_SIZE
	.align		4
.L_3:
        /*0018*/ 	.byte	0x04, 0x12
        /*001a*/ 	.short	(.L_5 - .L_4)
	.align		4
.L_4:
        /*001c*/ 	.word	index@(transpose_2d)
        /*0020*/ 	.word	0x00000000
.L_5:


//--------------------- .nv.compat                --------------------------
	.section	.nv.compat,"",@"SHT_CUDA_COMPAT_INFO"
	.align	4
        /*0000*/ 	.byte	0x02, 0x09, 0x00, 0x00, 0x02, 0x02, 0x01, 0x00, 0x02, 0x05, 0x05, 0x00, 0x03, 0x07, 0x01, 0x01
        /*0010*/ 	.byte	0x02, 0x03, 0x00, 0x00, 0x02, 0x06, 0x01, 0x00, 0x04, 0x0b, 0x08, 0x00, 0x09, 0x00, 0x00, 0x00
        /*0020*/ 	.byte	0x00, 0x00, 0x00, 0x00


//--------------------- .nv.info.transpose_2d     --------------------------
	.section	.nv.info.transpose_2d,"",@"SHT_CUDA_INFO"
	.sectionflags	@""
	.align	4


	//----- nvinfo : EIATTR_CUDA_API_VERSION
	.align		4
        /*0000*/ 	.byte	0x04, 0x37
        /*0002*/ 	.short	(.L_7 - .L_6)
.L_6:
        /*0004*/ 	.word	0x00000082


	//----- nvinfo : EIATTR_KPARAM_INFO
	.align		4
.L_7:
        /*0008*/ 	.byte	0x04, 0x17
        /*000a*/ 	.short	(.L_9 - .L_8)
.L_8:
        /*000c*/ 	.word	0x00000000
        /*0010*/ 	.short	0x0003
        /*0012*/ 	.short	0x0014
        /*0014*/ 	.byte	0x00, 0xf0, 0x11, 0x00


	//----- nvinfo : EIATTR_KPARAM_INFO
	.align		4
.L_9:
        /*0018*/ 	.byte	0x04, 0x17
        /*001a*/ 	.short	(.L_11 - .L_10)
.L_10:
        /*001c*/ 	.word	0x00000000
        /*0020*/ 	.short	0x0002
        /*0022*/ 	.short	0x0010
        /*0024*/ 	.byte	0x00, 0xf0, 0x11, 0x00


	//----- nvinfo : EIATTR_KPARAM_INFO
	.align		4
.L_11:
        /*0028*/ 	.byte	0x04, 0x17
        /*002a*/ 	.short	(.L_13 - .L_12)
.L_12:
        /*002c*/ 	.word	0x00000000
        /*0030*/ 	.short	0x0001
        /*0032*/ 	.short	0x0008
        /*0034*/ 	.byte	0x00, 0xf5, 0x21, 0x00


	//----- nvinfo : EIATTR_KPARAM_INFO
	.align		4
.L_13:
        /*0038*/ 	.byte	0x04, 0x17
        /*003a*/ 	.short	(.L_15 - .L_14)
.L_14:
        /*003c*/ 	.word	0x00000000
        /*0040*/ 	.short	0x0000
        /*0042*/ 	.short	0x0000
        /*0044*/ 	.byte	0x00, 0xf5, 0x21, 0x00


	//----- nvinfo : EIATTR_SPARSE_MMA_MASK
	.align		4
.L_15:
        /*0048*/ 	.byte	0x03, 0x50
        /*004a*/ 	.short	0x0000


	//----- nvinfo : EIATTR_MAXREG_COUNT
	.align		4
        /*004c*/ 	.byte	0x03, 0x1b
        /*004e*/ 	.short	0x00ff


	//----- nvinfo : EIATTR_MERCURY_ISA_VERSION
	.align		4
        /*0050*/ 	.byte	0x03, 0x5f
        /*0052*/ 	.short	0x0101


	//----- nvinfo : EIATTR_VRC_CTA_INIT_COUNT
	.align		4
        /*0054*/ 	.byte	0x02, 0x4a
	.zero		1
	.zero		1


	//----- nvinfo : EIATTR_EXIT_INSTR_OFFSETS
	.align		4
        /*0058*/ 	.byte	0x04, 0x1c
        /*005a*/ 	.short	(.L_17 - .L_16)


	//   ....[0]....
.L_16:
        /*005c*/ 	.word	0x000000c0


	//   ....[1]....
        /*0060*/ 	.word	0x00000160


	//----- nvinfo : EIATTR_CBANK_PARAM_SIZE
	.align		4
.L_17:
        /*0064*/ 	.byte	0x03, 0x19
        /*0066*/ 	.short	0x0018


	//----- nvinfo : EIATTR_PARAM_CBANK
	.align		4
        /*0068*/ 	.byte	0x04, 0x0a
        /*006a*/ 	.short	(.L_19 - .L_18)
	.align		4
.L_18:
        /*006c*/ 	.word	index@(.nv.constant0.transpose_2d)
        /*0070*/ 	.short	0x0380
        /*0072*/ 	.short	0x0018


	//----- nvinfo : EIATTR_SW_WAR
	.align		4
.L_19:
        /*0074*/ 	.byte	0x04, 0x36
        /*0076*/ 	.short	(.L_21 - .L_20)
.L_20:
        /*0078*/ 	.word	0x00000008
.L_21:


//--------------------- .nv.callgraph             --------------------------
	.section	.nv.callgraph,"",@"SHT_CUDA_CALLGRAPH"
	.align	4
	.sectionentsize	8
	.align		4
        /*0000*/ 	.word	0x00000000
	.align		4
        /*0004*/ 	.word	0xffffffff
	.align		4
        /*0008*/ 	.word	0x00000000
	.align		4
        /*000c*/ 	.word	0xfffffffe
	.align		4
        /*0010*/ 	.word	0x00000000
	.align		4
        /*0014*/ 	.word	0xfffffffd
	.align		4
        /*0018*/ 	.word	0x00000000
	.align		4
        /*001c*/ 	.word	0xfffffffc


//--------------------- .text.transpose_2d        --------------------------
	.section	.text.transpose_2d,"ax",@progbits
	.align	128
        .global         transpose_2d
        .type           transpose_2d,@function
        .size           transpose_2d,(.L_x_1 - transpose_2d)
        .other          transpose_2d,@"STO_CUDA_ENTRY STV_DEFAULT"
transpose_2d:
.text.transpose_2d:
[----:B------:R-:W-:Y:S01]  /*0000*/  LDC R1, c[0x0][0x37c] ;  /* 0x0000df00ff017b82 */ /* 0x000fe20000000800 */
[----:B------:R-:W0:Y:S07]  /*0010*/  S2R R2, SR_TID.X ;  /* 0x0000000000027919 */ /* 0x000e2e0000002100 */
[----:B------:R-:W1:Y:S01]  /*0020*/  LDC R0, c[0x0][0x364] ;  /* 0x0000d900ff007b82 */ /* 0x000e620000000800 */
[----:B------:R-:W2:Y:S01]  /*0030*/  LDCU.64 UR6, c[0x0][0x390] ;  /* 0x00007200ff0677ac */ /* 0x000ea20008000a00 */
[----:B------:R-:W1:Y:S06]  /*0040*/  S2R R3, SR_TID.Y ;  /* 0x0000000000037919 */ /* 0x000e6c0000002200 */
[----:B------:R-:W0:Y:S08]  /*0050*/  S2UR UR5, SR_CTAID.X ;  /* 0x00000000000579c3 */ /* 0x000e300000002500 */
[----:B------:R-:W0:Y:S08]  /*0060*/  LDC R7, c[0x0][0x360] ;  /* 0x0000d800ff077b82 */ /* 0x000e300000000800 */
[----:B------:R-:W1:Y:S01]  /*0070*/  S2UR UR4, SR_CTAID.Y ;  /* 0x00000000000479c3 */ /* 0x000e620000002600 */
[----:B0-----:R-:W-:-:S05]  /*0080*/  IMAD R7, R7, UR5, R2 ;  /* 0x0000000507077c24 */ /* 0x001fca000f8e0202 */
[----:B--2---:R-:W-:Y:S01]  /*0090*/  ISETP.GE.AND P0, PT, R7, UR7, PT ;  /* 0x0000000707007c0c */ /* 0x004fe2000bf06270 */
[----:B-1----:R-:W-:-:S05]  /*00a0*/  IMAD R0, R0, UR4, R3 ;  /* 0x0000000400007c24 */ /* 0x002fca000f8e0203 */
[----:B------:R-:W-:-:S13]  /*00b0*/  ISETP.GE.OR P0, PT, R0, UR6, P0 ;  /* 0x0000000600007c0c */ /* 0x000fda0008706670 */
[----:B------:R-:W-:Y:S05]  /*00c0*/  @P0 EXIT ;  /* 0x000000000000094d */ /* 0x000fea0003800000 */
[----:B------:R-:W0:Y:S01]  /*00d0*/  LDC.64 R2, c[0x0][0x380] ;  /* 0x0000e000ff027b82 */ /* 0x000e220000000a00 */
[----:B------:R-:W1:Y:S01]  /*00e0*/  LDCU.64 UR4, c[0x0][0x358] ;  /* 0x00006b00ff0477ac */ /* 0x000e620008000a00 */
[----:B------:R-:W-:-:S04]  /*00f0*/  IMAD R5, R0, UR7, R7 ;  /* 0x0000000700057c24 */ /* 0x000fc8000f8e0207 */
[----:B0-----:R-:W-:Y:S02]  /*0100*/  IMAD.WIDE R2, R5, 0x4, R2 ;  /* 0x0000000405027825 */ /* 0x001fe400078e0202 */
[----:B------:R-:W0:Y:S04]  /*0110*/  LDC.64 R4, c[0x0][0x388] ;  /* 0x0000e200ff047b82 */ /* 0x000e280000000a00 */
[----:B-1----:R-:W2:Y:S01]  /*0120*/  LDG.E R3, desc[UR4][R2.64] ;  /* 0x0000000402037981 */ /* 0x002ea2000c1e1900 */
[----:B------:R-:W-:-:S04]  /*0130*/  IMAD R7, R7, UR6, R0 ;  /* 0x0000000607077c24 */ /* 0x000fc8000f8e0200 */
[----:B0-----:R-:W-:-:S05]  /*0140*/  IMAD.WIDE R4, R7, 0x4, R4 ;  /* 0x0000000407047825 */ /* 0x001fca00078e0204 */
[----:B--2---:R-:W-:Y:S01]  /*0150*/  STG.E desc[UR4][R4.64], R3 ;  /* 0x0000000304007986 */ /* 0x004fe2000c101904 */
[----:B------:R-:W-:Y:S05]  /*0160*/  EXIT ;  /* 0x000000000000794d */ /* 0x000fea0003800000 */
.L_x_0:
[----:B------:R-:W-:-:S00]  /*0170*/  BRA `(.L_x_0) ;  /* 0xfffffffc00fc7947 */ /* 0x000fc0000383ffff */
[----:B------:R-:W-:-:S00]  /*0180*/  NOP ;  /* 0x0000000000007918 */ /* 0x000fc00000000000 */
[----:B------:R-:W-:-:S00]  /*0190*/  NOP ;  /* 0x0000000000007918 */ /* 0x000fc00000000000 */
[----:B------:R-:W-:-:S00]  /*01a0*/  NOP ;  /* 0x0000000000007918 */ /* 0x000fc00000000000 */
[----:B------:R-:W-:-:S00]  /*01b0*/  NOP ;  /* 0x0000000000007918 */ /* 0x000fc00000000000 */
[----:B------:R-:W-:-:S00]  /*01c0*/  NOP ;  /* 0x0000000000007918 */ /* 0x000fc00000000000 */
[----:B------:R-:W-:-:S00]  /*01d0*/  NOP ;  /* 0x0000000000007918 */ /* 0x000fc00000000000 */
[----:B------:R-:W-:-:S00]  /*01e0*/  NOP ;  /* 0x0000000000007918 */ /* 0x000fc00000000000 */
[----:B------:R-:W-:-:S00]  /*01f0*/  NOP ;  /* 0x0000000000007918 */ /* 0x000fc00000000000 */
.L_x_1:


//--------------------- .nv.shared.reserved.0     --------------------------
	.section	.nv.shared.reserved.0,"aw",@nobits
	.weak		__nv_reservedSMEM_offset_0_alias
	.size		__nv_reservedSMEM_offset_0_alias, 0, 64
	.other		__nv_reservedSMEM_offset_0_alias,@"STO_CUDA_RESERVED_SHARED STV_DEFAULT"
__nv_reservedSMEM_offset_0_alias:
	.zero		0
	.zero		64


//--------------------- .nv.constant0.transpose_2d --------------------------
	.section	.nv.constant0.transpose_2d,"a",@progbits
	.sectionflags	@""
	.align	4
.nv.constant0.transpose_2d:
	.zero		920


//--------------------- SYMBOLS --------------------------

	.type		.nv.reservedSmem.offset0,@object
	.size		.nv.reservedSmem.offset0,0x4
